//
// Generated by NVIDIA NVVM Compiler
//
// Compiler Build ID: CL-36424714
// Cuda compilation tools, release 13.0, V13.0.88
// Based on NVVM 20.0.0
//

.version 9.0
.target sm_100
.address_size 64

	// .globl	_Z15multiply_globalPffi
.extern .shared .align 16 .b8 temp[];

.visible .entry _Z15multiply_globalPffi(
	.param .u64 .ptr .align 1 _Z15multiply_globalPffi_param_0,
	.param .f32 _Z15multiply_globalPffi_param_1,
	.param .u32 _Z15multiply_globalPffi_param_2
)
{
	.reg .pred 	%p<2>;
	.reg .b32 	%r<6>;
	.reg .b32 	%f<4>;
	.reg .b64 	%rd<5>;

	ld.param.u64 	%rd1, [_Z15multiply_globalPffi_param_0];
	ld.param.f32 	%f1, [_Z15multiply_globalPffi_param_1];
	ld.param.u32 	%r2, [_Z15multiply_globalPffi_param_2];
	mov.u32 	%r3, %ctaid.x;
	mov.u32 	%r4, %ntid.x;
	mov.u32 	%r5, %tid.x;
	mad.lo.s32 	%r1, %r3, %r4, %r5;
	setp.ge.s32 	%p1, %r1, %r2;
	@%p1 bra 	$L__BB0_2;
	cvta.to.global.u64 	%rd2, %rd1;
	mul.wide.s32 	%rd3, %r1, 4;
	add.s64 	%rd4, %rd2, %rd3;
	ld.global.f32 	%f2, [%rd4];
	mul.f32 	%f3, %f1, %f2;
	st.global.f32 	[%rd4], %f3;
$L__BB0_2:
	ret;

}
	// .globl	_Z15multiply_sharedPffi
.visible .entry _Z15multiply_sharedPffi(
	.param .u64 .ptr .align 1 _Z15multiply_sharedPffi_param_0,
	.param .f32 _Z15multiply_sharedPffi_param_1,
	.param .u32 _Z15multiply_sharedPffi_param_2
)
{
	.reg .pred 	%p<4>;
	.reg .b32 	%r<10>;
	.reg .b32 	%f<6>;
	.reg .b64 	%rd<5>;

	ld.param.u64 	%rd2, [_Z15multiply_sharedPffi_param_0];
	ld.param.f32 	%f1, [_Z15multiply_sharedPffi_param_1];
	ld.param.u32 	%r3, [_Z15multiply_sharedPffi_param_2];
	cvta.to.global.u64 	%rd3, %rd2;
	mov.u32 	%r4, %ctaid.x;
	mov.u32 	%r5, %ntid.x;
	mov.u32 	%r6, %tid.x;
	mad.lo.s32 	%r1, %r4, %r5, %r6;
	setp.ge.s32 	%p1, %r1, %r3;
	mul.wide.s32 	%rd4, %r1, 4;
	add.s64 	%rd1, %rd3, %rd4;
	shl.b32 	%r7, %r6, 2;
	mov.u32 	%r8, temp;
	add.s32 	%r2, %r8, %r7;
	@%p1 bra 	$L__BB1_2;
	ld.global.f32 	%f2, [%rd1];
	st.shared.f32 	[%r2], %f2;
	bra.uni 	$L__BB1_3;
$L__BB1_2:
	mov.b32 	%r9, 0;
	st.shared.u32 	[%r2], %r9;
$L__BB1_3:
	setp.ge.s32 	%p2, %r1, %r3;
	bar.sync 	0;
	@%p2 bra 	$L__BB1_5;
	ld.shared.f32 	%f3, [%r2];
	mul.f32 	%f4, %f1, %f3;
	st.shared.f32 	[%r2], %f4;
$L__BB1_5:
	setp.ge.s32 	%p3, %r1, %r3;
	bar.sync 	0;
	@%p3 bra 	$L__BB1_7;
	ld.shared.f32 	%f5, [%r2];
	st.global.f32 	[%rd1], %f5;
$L__BB1_7:
	ret;

}


// ===== COMPILED SASS (sm_100) =====

	.target	sm_100

	.elftype	@"ET_EXEC"


//--------------------- .note.nv.tkinfo           --------------------------
	.section	.note.nv.tkinfo,"",@"SHT_NOTE"
	.sectionflags	@"SHF_NOTE_NV_TKINFO"
	.tkinfo
        /*0018*/ 	.word	0x00000002
        /*0030*/ 	.string	""
        /*0030*/ 	.string	"ptxas"
        /*0030*/ 	.string	"Cuda compilation tools, release 13.0, V13.0.88"
        /*0030*/ 	.string	"Build cuda_13.0.r13.0/compiler.36424714_0"
        /*0030*/ 	.string	"-arch sm_100 -m 64 "



//--------------------- .note.nv.cuinfo           --------------------------
	.section	.note.nv.cuinfo,"",@"SHT_NOTE"
	.sectionflags	@"SHF_NOTE_NV_CUINFO"
        /*0018*/ 	.short	0x0002
        /*001a*/ 	.short	0x0064
        /*001c*/ 	.short	0x0082
	.zero		2


//--------------------- .nv.info                  --------------------------
	.section	.nv.info,"",@"SHT_CUDA_INFO"
	.align	4


	//----- nvinfo : EIATTR_REGCOUNT
	.align		4
        /*0000*/ 	.byte	0x04, 0x2f
        /*0002*/ 	.short	(.L_1 - .L_0)
	.align		4
.L_0:
        /*0004*/ 	.word	index@(_Z15multiply_globalPffi)
        /*0008*/ 	.word	0x00000008


	//----- nvinfo : EIATTR_FRAME_SIZE
	.align		4
.L_1:
        /*000c*/ 	.byte	0x04, 0x11
        /*000e*/ 	.short	(.L_3 - .L_2)
	.align		4
.L_2:
        /*0010*/ 	.word	index@(_Z15multiply_globalPffi)
        /*0014*/ 	.word	0x00000000


	//----- nvinfo : EIATTR_REGCOUNT
	.align		4
.L_3:
        /*0018*/ 	.byte	0x04, 0x2f
        /*001a*/ 	.short	(.L_5 - .L_4)
	.align		4
.L_4:
        /*001c*/ 	.word	index@(_Z15multiply_sharedPffi)
        /*0020*/ 	.word	0x0000000a


	//----- nvinfo : EIATTR_FRAME_SIZE
	.align		4
.L_5:
        /*0024*/ 	.byte	0x04, 0x11
        /*0026*/ 	.short	(.L_7 - .L_6)
	.align		4
.L_6:
        /*0028*/ 	.word	index@(_Z15multiply_sharedPffi)
        /*002c*/ 	.word	0x00000000


	//----- nvinfo : EIATTR_MIN_STACK_SIZE
	.align		4
.L_7:
        /*0030*/ 	.byte	0x04, 0x12
        /*0032*/ 	.short	(.L_9 - .L_8)
	.align		4
.L_8:
        /*0034*/ 	.word	index@(_Z15multiply_sharedPffi)
        /*0038*/ 	.word	0x00000000


	//----- nvinfo : EIATTR_MIN_STACK_SIZE
	.align		4
.L_9:
        /*003c*/ 	.byte	0x04, 0x12
        /*003e*/ 	.short	(.L_11 - .L_10)
	.align		4
.L_10:
        /*0040*/ 	.word	index@(_Z15multiply_globalPffi)
        /*0044*/ 	.word	0x00000000
.L_11:


//--------------------- .nv.compat                --------------------------
	.section	.nv.compat,"",@"SHT_CUDA_COMPAT_INFO"
	.align	4
        /*0000*/ 	.byte	0x02, 0x09, 0x00, 0x00, 0x02, 0x02, 0x01, 0x00, 0x02, 0x05, 0x05, 0x00, 0x03, 0x07, 0x01, 0x01
        /*0010*/ 	.byte	0x02, 0x03, 0x00, 0x00, 0x02, 0x06, 0x01, 0x00, 0x04, 0x0b, 0x08, 0x00, 0x09, 0x00, 0x00, 0x00
        /*0020*/ 	.byte	0x00, 0x00, 0x00, 0x00


//--------------------- .nv.info._Z15multiply_sharedPffi --------------------------
	.section	.nv.info._Z15multiply_sharedPffi,"",@"SHT_CUDA_INFO"
	.sectionflags	@""
	.align	4


	//----- nvinfo : EIATTR_CUDA_API_VERSION
	.align		4
        /*0000*/ 	.byte	0x04, 0x37
        /*0002*/ 	.short	(.L_13 - .L_12)
.L_12:
        /*0004*/ 	.word	0x00000082


	//----- nvinfo : EIATTR_KPARAM_INFO
	.align		4
.L_13:
        /*0008*/ 	.byte	0x04, 0x17
        /*000a*/ 	.short	(.L_15 - .L_14)
.L_14:
        /*000c*/ 	.word	0x00000000
        /*0010*/ 	.short	0x0002
        /*0012*/ 	.short	0x000c
        /*0014*/ 	.byte	0x00, 0xf0, 0x11, 0x00


	//----- nvinfo : EIATTR_KPARAM_INFO
	.align		4
.L_15:
        /*0018*/ 	.byte	0x04, 0x17
        /*001a*/ 	.short	(.L_17 - .L_16)
.L_16:
        /*001c*/ 	.word	0x00000000
        /*0020*/ 	.short	0x0001
        /*0022*/ 	.short	0x0008
        /*0024*/ 	.byte	0x00, 0xf0, 0x11, 0x00


	//----- nvinfo : EIATTR_KPARAM_INFO
	.align		4
.L_17:
        /*0028*/ 	.byte	0x04, 0x17
        /*002a*/ 	.short	(.L_19 - .L_18)
.L_18:
        /*002c*/ 	.word	0x00000000
        /*0030*/ 	.short	0x0000
        /*0032*/ 	.short	0x0000
        /*0034*/ 	.byte	0x00, 0xf5, 0x21, 0x00


	//----- nvinfo : EIATTR_SPARSE_MMA_MASK
	.align		4
.L_19:
        /*0038*/ 	.byte	0x03, 0x50
        /*003a*/ 	.short	0x0000


	//----- nvinfo : EIATTR_MAXREG_COUNT
	.align		4
        /*003c*/ 	.byte	0x03, 0x1b
        /*003e*/ 	.short	0x00ff


	//----- nvinfo : EIATTR_NUM_BARRIERS
	.align		4
        /*0040*/ 	.byte	0x02, 0x4c
        /*0042*/ 	.byte	0x01
	.zero		1


	//----- nvinfo : EIATTR_MERCURY_ISA_VERSION
	.align		4
        /*0044*/ 	.byte	0x03, 0x5f
        /*0046*/ 	.short	0x0101


	//----- nvinfo : EIATTR_VRC_CTA_INIT_COUNT
	.align		4
        /*0048*/ 	.byte	0x02, 0x4a
	.zero		1
	.zero		1


	//----- nvinfo : EIATTR_EXIT_INSTR_OFFSETS
	.align		4
        /*004c*/ 	.byte	0x04, 0x1c
        /*004e*/ 	.short	(.L_21 - .L_20)


	//   ....[0]....
.L_20:
        /*0050*/ 	.word	0x00000170


	//   ....[1]....
        /*0054*/ 	.word	0x000001a0


	//----- nvinfo : EIATTR_CBANK_PARAM_SIZE
	.align		4
.L_21:
        /*0058*/ 	.byte	0x03, 0x19
        /*005a*/ 	.short	0x0010


	//----- nvinfo : EIATTR_PARAM_CBANK
	.align		4
        /*005c*/ 	.byte	0x04, 0x0a
        /*005e*/ 	.short	(.L_23 - .L_22)
	.align		4
.L_22:
        /*0060*/ 	.word	index@(.nv.constant0._Z15multiply_sharedPffi)
        /*0064*/ 	.short	0x0380
        /*0066*/ 	.short	0x0010


	//----- nvinfo : EIATTR_SW_WAR
	.align		4
.L_23:
        /*0068*/ 	.byte	0x04, 0x36
        /*006a*/ 	.short	(.L_25 - .L_24)
.L_24:
        /*006c*/ 	.word	0x00000008
.L_25:


//--------------------- .nv.info._Z15multiply_globalPffi --------------------------
	.section	.nv.info._Z15multiply_globalPffi,"",@"SHT_CUDA_INFO"
	.sectionflags	@""
	.align	4


	//----- nvinfo : EIATTR_CUDA_API_VERSION
	.align		4
        /*0000*/ 	.byte	0x04, 0x37
        /*0002*/ 	.short	(.L_27 - .L_26)
.L_26:
        /*0004*/ 	.word	0x00000082


	//----- nvinfo : EIATTR_KPARAM_INFO
	.align		4
.L_27:
        /*0008*/ 	.byte	0x04, 0x17
        /*000a*/ 	.short	(.L_29 - .L_28)
.L_28:
        /*000c*/ 	.word	0x00000000
        /*0010*/ 	.short	0x0002
        /*0012*/ 	.short	0x000c
        /*0014*/ 	.byte	0x00, 0xf0, 0x11, 0x00


	//----- nvinfo : EIATTR_KPARAM_INFO
	.align		4
.L_29:
        /*0018*/ 	.byte	0x04, 0x17
        /*001a*/ 	.short	(.L_31 - .L_30)
.L_30:
        /*001c*/ 	.word	0x00000000
        /*0020*/ 	.short	0x0001
        /*0022*/ 	.short	0x0008
        /*0024*/ 	.byte	0x00, 0xf0, 0x11, 0x00


	//----- nvinfo : EIATTR_KPARAM_INFO
	.align		4
.L_31:
        /*0028*/ 	.byte	0x04, 0x17
        /*002a*/ 	.short	(.L_33 - .L_32)
.L_32:
        /*002c*/ 	.word	0x00000000
        /*0030*/ 	.short	0x0000
        /*0032*/ 	.short	0x0000
        /*0034*/ 	.byte	0x00, 0xf5, 0x21, 0x00


	//----- nvinfo : EIATTR_SPARSE_MMA_MASK
	.align		4
.L_33:
        /*0038*/ 	.byte	0x03, 0x50
        /*003a*/ 	.short	0x0000


	//----- nvinfo : EIATTR_MAXREG_COUNT
	.align		4
        /*003c*/ 	.byte	0x03, 0x1b
        /*003e*/ 	.short	0x00ff


	//----- nvinfo : EIATTR_MERCURY_ISA_VERSION
	.align		4
        /*0040*/ 	.byte	0x03, 0x5f
        /*0042*/ 	.short	0x0101


	//----- nvinfo : EIATTR_VRC_CTA_INIT_COUNT
	.align		4
        /*0044*/ 	.byte	0x02, 0x4a
	.zero		1
	.zero		1


	//----- nvinfo : EIATTR_EXIT_INSTR_OFFSETS
	.align		4
        /*0048*/ 	.byte	0x04, 0x1c
        /*004a*/ 	.short	(.L_35 - .L_34)


	//   ....[0]....
.L_34:
        /*004c*/ 	.word	0x00000070


	//   ....[1]....
        /*0050*/ 	.word	0x000000f0


	//----- nvinfo : EIATTR_CBANK_PARAM_SIZE
	.align		4
.L_35:
        /*0054*/ 	.byte	0x03, 0x19
        /*0056*/ 	.short	0x0010


	//----- nvinfo : EIATTR_PARAM_CBANK
	.align		4
        /*0058*/ 	.byte	0x04, 0x0a
        /*005a*/ 	.short	(.L_37 - .L_36)
	.align		4
.L_36:
        /*005c*/ 	.word	index@(.nv.constant0._Z15multiply_globalPffi)
        /*0060*/ 	.short	0x0380
        /*0062*/ 	.short	0x0010


	//----- nvinfo : EIATTR_SW_WAR
	.align		4
.L_37:
        /*0064*/ 	.byte	0x04, 0x36
        /*0066*/ 	.short	(.L_39 - .L_38)
.L_38:
        /*0068*/ 	.word	0x00000008
.L_39:


//--------------------- .nv.callgraph             --------------------------
	.section	.nv.callgraph,"",@"SHT_CUDA_CALLGRAPH"
	.align	4
	.sectionentsize	8
	.align		4
        /*0000*/ 	.word	0x00000000
	.align		4
        /*0004*/ 	.word	0xffffffff
	.align		4
        /*0008*/ 	.word	0x00000000
	.align		4
        /*000c*/ 	.word	0xfffffffe
	.align		4
        /*0010*/ 	.word	0x00000000
	.align		4
        /*0014*/ 	.word	0xfffffffd
	.align		4
        /*0018*/ 	.word	0x00000000
	.align		4
        /*001c*/ 	.word	0xfffffffc


//--------------------- .text._Z15multiply_sharedPffi --------------------------
	.section	.text._Z15multiply_sharedPffi,"ax",@progbits
	.align	128
        .global         _Z15multiply_sharedPffi
        .type           _Z15multiply_sharedPffi,@function
        .size           _Z15multiply_sharedPffi,(.L_x_2 - _Z15multiply_sharedPffi)
        .other          _Z15multiply_sharedPffi,@"STO_CUDA_ENTRY STV_DEFAULT"
_Z15multiply_sharedPffi:
.text._Z15multiply_sharedPffi:
[----:B------:R-:W-:Y:S01]  /*0000*/  LDC R1, c[0x0][0x37c] ;  /* 0x0000df00ff017b82 */ /* 0x000fe20000000800 */
[----:B------:R-:W0:Y:S07]  /*0010*/  S2R R0, SR_TID.X ;  /* 0x0000000000007919 */ /* 0x000e2e0000002100 */
[----:B------:R-:W0:Y:S01]  /*0020*/  S2UR UR4, SR_CTAID.X ;  /* 0x00000000000479c3 */ /* 0x000e220000002500 */
[----:B------:R-:W1:Y:S01]  /*0030*/  LDCU UR5, c[0x0][0x38c] ;  /* 0x00007180ff0577ac */ /* 0x000e620008000800 */
[----:B------:R-:W2:Y:S06]  /*0040*/  LDCU.64 UR6, c[0x0][0x358] ;  /* 0x00006b00ff0677ac */ /* 0x000eac0008000a00 */
[----:B------:R-:W0:Y:S08]  /*0050*/  LDC R5, c[0x0][0x360] ;  /* 0x0000d800ff057b82 */ /* 0x000e300000000800 */
[----:B------:R-:W3:Y:S01]  /*0060*/  LDC.64 R2, c[0x0][0x380] ;  /* 0x0000e000ff027b82 */ /* 0x000ee20000000a00 */
[----:B0-----:R-:W-:-:S05]  /*0070*/  IMAD R5, R5, UR4, R0 ;  /* 0x0000000405057c24 */ /* 0x001fca000f8e0200 */
[C---:B-1----:R-:W-:Y:S01]  /*0080*/  ISETP.GE.AND P0, PT, R5.reuse, UR5, PT ;  /* 0x0000000505007c0c */ /* 0x042fe2000bf06270 */
[----:B---3--:R-:W-:-:S12]  /*0090*/  IMAD.WIDE R2, R5, 0x4, R2 ;  /* 0x0000000405027825 */ /* 0x008fd800078e0202 */
[----:B--2---:R-:W2:Y:S01]  /*00a0*/  @!P0 LDG.E R5, desc[UR6][R2.64] ;  /* 0x0000000602058981 */ /* 0x004ea2000c1e1900 */
[----:B------:R-:W0:Y:S01]  /*00b0*/  S2UR UR5, SR_CgaCtaId ;  /* 0x00000000000579c3 */ /* 0x000e220000008800 */
[----:B------:R-:W-:-:S07]  /*00c0*/  UMOV UR4, 0x400 ;  /* 0x0000040000047882 */ /* 0x000fce0000000000 */
[----:B------:R-:W1:Y:S01]  /*00d0*/  @!P0 LDC R7, c[0x0][0x388] ;  /* 0x0000e200ff078b82 */ /* 0x000e620000000800 */
[----:B0-----:R-:W-:-:S06]  /*00e0*/  ULEA UR4, UR5, UR4, 0x18 ;  /* 0x0000000405047291 */ /* 0x001fcc000f8ec0ff */
[----:B------:R-:W-:-:S05]  /*00f0*/  LEA R0, R0, UR4, 0x2 ;  /* 0x0000000400007c11 */ /* 0x000fca000f8e10ff */
[----:B--2---:R-:W-:Y:S04]  /*0100*/  @!P0 STS [R0], R5 ;  /* 0x0000000500008388 */ /* 0x004fe80000000800 */
[----:B------:R-:W-:Y:S01]  /*0110*/  @P0 STS [R0], RZ ;  /* 0x000000ff00000388 */ /* 0x000fe20000000800 */
[----:B------:R-:W-:Y:S06]  /*0120*/  BAR.SYNC.DEFER_BLOCKING 0x0 ;  /* 0x0000000000007b1d */ /* 0x000fec0000010000 */
[----:B------:R-:W1:Y:S02]  /*0130*/  @!P0 LDS R4, [R0] ;  /* 0x0000000000048984 */ /* 0x000e640000000800 */
[----:B-1----:R-:W-:-:S05]  /*0140*/  @!P0 FMUL R7, R4, R7 ;  /* 0x0000000704078220 */ /* 0x002fca0000400000 */
[----:B------:R0:W-:Y:S01]  /*0150*/  @!P0 STS [R0], R7 ;  /* 0x0000000700008388 */ /* 0x0001e20000000800 */
[----:B------:R-:W-:Y:S06]  /*0160*/  BAR.SYNC.DEFER_BLOCKING 0x0 ;  /* 0x0000000000007b1d */ /* 0x000fec0000010000 */
[----:B------:R-:W-:Y:S05]  /*0170*/  @P0 EXIT ;  /* 0x000000000000094d */ /* 0x000fea0003800000 */
[----:B------:R-:W1:Y:S04]  /*0180*/  LDS R5, [R0] ;  /* 0x0000000000057984 */ /* 0x000e680000000800 */
[----:B-1----:R-:W-:Y:S01]  /*0190*/  STG.E desc[UR6][R2.64], R5 ;  /* 0x0000000502007986 */ /* 0x002fe2000c101906 */
[----:B------:R-:W-:Y:S05]  /*01a0*/  EXIT ;  /* 0x000000000000794d */ /* 0x000fea0003800000 */
.L_x_0:
[----:B------:R-:W-:-:S00]  /*01b0*/  BRA `(.L_x_0) ;  /* 0xfffffffc00fc7947 */ /* 0x000fc0000383ffff */
[----:B------:R-:W-:-:S00]  /*01c0*/  NOP ;  /* 0x0000000000007918 */ /* 0x000fc00000000000 */
        /* <DEDUP_REMOVED lines=11> */
.L_x_2:


//--------------------- .text._Z15multiply_globalPffi --------------------------
	.section	.text._Z15multiply_globalPffi,"ax",@progbits
	.align	128
        .global         _Z15multiply_globalPffi
        .type           _Z15multiply_globalPffi,@function
        .size           _Z15multiply_globalPffi,(.L_x_3 - _Z15multiply_globalPffi)
        .other          _Z15multiply_globalPffi,@"STO_CUDA_ENTRY STV_DEFAULT"
_Z15multiply_globalPffi:
.text._Z15multiply_globalPffi:
[----:B------:R-:W-:Y:S01]  /*0000*/  LDC R1, c[0x0][0x37c] ;  /* 0x0000df00ff017b82 */ /* 0x000fe20000000800 */
[----:B------:R-:W0:Y:S07]  /*0010*/  S2R R0, SR_TID.X ;  /* 0x0000000000007919 */ /* 0x000e2e0000002100 */
[----:B------:R-:W0:Y:S01]  /*0020*/  S2UR UR4, SR_CTAID.X ;  /* 0x00000000000479c3 */ /* 0x000e220000002500 */
[----:B------:R-:W1:Y:S07]  /*0030*/  LDCU UR5, c[0x0][0x38c] ;  /* 0x00007180ff0577ac */ /* 0x000e6e0008000800 */
[----:B------:R-:W0:Y:S02]  /*0040*/  LDC R5, c[0x0][0x360] ;  /* 0x0000d800ff057b82 */ /* 0x000e240000000800 */
[----:B0-----:R-:W-:-:S05]  /*0050*/  IMAD R5, R5, UR4, R0 ;  /* 0x0000000405057c24 */ /* 0x001fca000f8e0200 */
[----:B-1----:R-:W-:-:S13]  /*0060*/  ISETP.GE.AND P0, PT, R5, UR5, PT ;  /* 0x0000000505007c0c */ /* 0x002fda000bf06270 */
[----:B------:R-:W-:Y:S05]  /*0070*/  @P0 EXIT ;  /* 0x000000000000094d */ /* 0x000fea0003800000 */
[----:B------:R-:W0:Y:S01]  /*0080*/  LDC.64 R2, c[0x0][0x380] ;  /* 0x0000e000ff027b82 */ /* 0x000e220000000a00 */
[----:B------:R-:W1:Y:S01]  /*0090*/  LDCU.64 UR4, c[0x0][0x358] ;  /* 0x00006b00ff0477ac */ /* 0x000e620008000a00 */
[----:B------:R-:W2:Y:S01]  /*00a0*/  LDCU UR6, c[0x0][0x388] ;  /* 0x00007100ff0677ac */ /* 0x000ea20008000800 */
[----:B0-----:R-:W-:-:S05]  /*00b0*/  IMAD.WIDE R2, R5, 0x4, R2 ;  /* 0x0000000405027825 */ /* 0x001fca00078e0202 */
[----:B-1----:R-:W2:Y:S02]  /*00c0*/  LDG.E R0, desc[UR4][R2.64] ;  /* 0x0000000402007981 */ /* 0x002ea4000c1e1900 */
[----:B--2---:R-:W-:-:S05]  /*00d0*/  FMUL R5, R0, UR6 ;  /* 0x0000000600057c20 */ /* 0x004fca0008400000 */
[----:B------:R-:W-:Y:S01]  /*00e0*/  STG.E desc[UR4][R2.64], R5 ;  /* 0x0000000502007986 */ /* 0x000fe2000c101904 */
[----:B------:R-:W-:Y:S05]  /*00f0*/  EXIT ;  /* 0x000000000000794d */ /* 0x000fea0003800000 */
.L_x_1:
        /* <DEDUP_REMOVED lines=16> */
.L_x_3:


//--------------------- .nv.shared._Z15multiply_sharedPffi --------------------------
	.section	.nv.shared._Z15multiply_sharedPffi,"aw",@nobits
	.sectionflags	@""
	.align	16
	.zero		1024


//--------------------- .nv.shared.reserved.0     --------------------------
	.section	.nv.shared.reserved.0,"aw",@nobits
	.weak		__nv_reservedSMEM_offset_0_alias
	.size		__nv_reservedSMEM_offset_0_alias, 0, 64
	.other		__nv_reservedSMEM_offset_0_alias,@"STO_CUDA_RESERVED_SHARED STV_DEFAULT"
__nv_reservedSMEM_offset_0_alias:
	.zero		0
	.zero		64


//--------------------- .nv.shared._Z15multiply_globalPffi --------------------------
	.section	.nv.shared._Z15multiply_globalPffi,"aw",@nobits
	.sectionflags	@""
	.align	16
	.zero		1024


//--------------------- .nv.constant0._Z15multiply_sharedPffi --------------------------
	.section	.nv.constant0._Z15multiply_sharedPffi,"a",@progbits
	.sectionflags	@""
	.align	4
.nv.constant0._Z15multiply_sharedPffi:
	.zero		912


//--------------------- .nv.constant0._Z15multiply_globalPffi --------------------------
	.section	.nv.constant0._Z15multiply_globalPffi,"a",@progbits
	.sectionflags	@""
	.align	4
.nv.constant0._Z15multiply_globalPffi:
	.zero		912


//--------------------- SYMBOLS --------------------------

	.type		.nv.reservedSmem.offset0,@object
	.size		.nv.reservedSmem.offset0,0x4
	.type		.nv.reservedSmem.cap,@object
	.size		.nv.reservedSmem.cap,0x4
